	.headerflags	@"EF_CUDA_TEXMODE_UNIFIED EF_CUDA_64BIT_ADDRESS EF_CUDA_ACCELERATORS EF_CUDA_SM90 EF_CUDA_VIRTUAL_SM(EF_CUDA_SM90)"
	.elftype	@"ET_EXEC"


//--------------------- .nv.info                  --------------------------
	.section	.nv.info,"",@"SHT_CUDA_INFO"
	.align	4


	//----- nvinfo : EIATTR_REGCOUNT
	.align		4
        /*0000*/ 	.byte	0x04, 0x2f
        /*0002*/ 	.short	(.L_3 - .L_2)
	.align		4
.L_2:
        /*0004*/ 	.word	index@(triton_poi_fused__native_batch_norm_legit_no_training_add_convolution_relu_56)
        /*0008*/ 	.word	0x00000017


	//----- nvinfo : EIATTR_MIN_STACK_SIZE
	.align		4
.L_3:
        /*000c*/ 	.byte	0x04, 0x12
        /*000e*/ 	.short	(.L_5 - .L_4)
	.align		4
.L_4:
        /*0010*/ 	.word	index@(triton_poi_fused__native_batch_norm_legit_no_training_add_convolution_relu_56)
        /*0014*/ 	.word	0x00000000


	//----- nvinfo : EIATTR_FRAME_SIZE
	.align		4
.L_5:
        /*0018*/ 	.byte	0x04, 0x11
        /*001a*/ 	.short	(.L_7 - .L_6)
	.align		4
.L_6:
        /*001c*/ 	.word	index@(triton_poi_fused__native_batch_norm_legit_no_training_add_convolution_relu_56)
        /*0020*/ 	.word	0x00000000


	//----- nvinfo : EIATTR_MIN_STACK_SIZE
	.align		4
.L_7:
        /*0024*/ 	.byte	0x04, 0x12
        /*0026*/ 	.short	(.L_9 - .L_8)
	.align		4
.L_8:
        /*0028*/ 	.word	index@(triton_poi_fused__native_batch_norm_legit_no_training_add_convolution_relu_56)
        /*002c*/ 	.word	0x00000000
.L_9:


//--------------------- .nv.info.triton_poi_fused__native_batch_norm_legit_no_training_add_convolution_relu_56 --------------------------
	.section	.nv.info.triton_poi_fused__native_batch_norm_legit_no_training_add_convolution_relu_56,"",@"SHT_CUDA_INFO"
	.sectionflags	@""
	.align	4


	//----- nvinfo : EIATTR_CUDA_API_VERSION
	.align		4
        /*0000*/ 	.byte	0x04, 0x37
        /*0002*/ 	.short	(.L_11 - .L_10)
.L_10:
        /*0004*/ 	.word	0x0000007c


	//----- nvinfo : EIATTR_KPARAM_INFO
	.align		4
.L_11:
        /*0008*/ 	.byte	0x04, 0x17
        /*000a*/ 	.short	(.L_13 - .L_12)
.L_12:
        /*000c*/ 	.word	0x00000000
        /*0010*/ 	.short	0x0008
        /*0012*/ 	.short	0x0040
        /*0014*/ 	.byte	0x00, 0xf0, 0x11, 0x00


	//----- nvinfo : EIATTR_KPARAM_INFO
	.align		4
.L_13:
        /*0018*/ 	.byte	0x04, 0x17
        /*001a*/ 	.short	(.L_15 - .L_14)
.L_14:
        /*001c*/ 	.word	0x00000000
        /*0020*/ 	.short	0x0007
        /*0022*/ 	.short	0x0038
        /*0024*/ 	.byte	0x00, 0xf4, 0x21, 0x00


	//----- nvinfo : EIATTR_KPARAM_INFO
	.align		4
.L_15:
        /*0028*/ 	.byte	0x04, 0x17
        /*002a*/ 	.short	(.L_17 - .L_16)
.L_16:
        /*002c*/ 	.word	0x00000000
        /*0030*/ 	.short	0x0006
        /*0032*/ 	.short	0x0030
        /*0034*/ 	.byte	0x00, 0xf4, 0x21, 0x00


	//----- nvinfo : EIATTR_KPARAM_INFO
	.align		4
.L_17:
        /*0038*/ 	.byte	0x04, 0x17
        /*003a*/ 	.short	(.L_19 - .L_18)
.L_18:
        /*003c*/ 	.word	0x00000000
        /*0040*/ 	.short	0x0005
        /*0042*/ 	.short	0x0028
        /*0044*/ 	.byte	0x00, 0xf4, 0x21, 0x00


	//----- nvinfo : EIATTR_KPARAM_INFO
	.align		4
.L_19:
        /*0048*/ 	.byte	0x04, 0x17
        /*004a*/ 	.short	(.L_21 - .L_20)
.L_20:
        /*004c*/ 	.word	0x00000000
        /*0050*/ 	.short	0x0004
        /*0052*/ 	.short	0x0020
        /*0054*/ 	.byte	0x00, 0xf4, 0x21, 0x00


	//----- nvinfo : EIATTR_KPARAM_INFO
	.align		4
.L_21:
        /*0058*/ 	.byte	0x04, 0x17
        /*005a*/ 	.short	(.L_23 - .L_22)
.L_22:
        /*005c*/ 	.word	0x00000000
        /*0060*/ 	.short	0x0003
        /*0062*/ 	.short	0x0018
        /*0064*/ 	.byte	0x00, 0xf4, 0x21, 0x00


	//----- nvinfo : EIATTR_KPARAM_INFO
	.align		4
.L_23:
        /*0068*/ 	.byte	0x04, 0x17
        /*006a*/ 	.short	(.L_25 - .L_24)
.L_24:
        /*006c*/ 	.word	0x00000000
        /*0070*/ 	.short	0x0002
        /*0072*/ 	.short	0x0010
        /*0074*/ 	.byte	0x00, 0xf4, 0x21, 0x00


	//----- nvinfo : EIATTR_KPARAM_INFO
	.align		4
.L_25:
        /*0078*/ 	.byte	0x04, 0x17
        /*007a*/ 	.short	(.L_27 - .L_26)
.L_26:
        /*007c*/ 	.word	0x00000000
        /*0080*/ 	.short	0x0001
        /*0082*/ 	.short	0x0008
        /*0084*/ 	.byte	0x00, 0xf4, 0x21, 0x00


	//----- nvinfo : EIATTR_KPARAM_INFO
	.align		4
.L_27:
        /*0088*/ 	.byte	0x04, 0x17
        /*008a*/ 	.short	(.L_29 - .L_28)
.L_28:
        /*008c*/ 	.word	0x00000000
        /*0090*/ 	.short	0x0000
        /*0092*/ 	.short	0x0000
        /*0094*/ 	.byte	0x00, 0xf4, 0x21, 0x00


	//----- nvinfo : EIATTR_SPARSE_MMA_MASK
	.align		4
.L_29:
        /*0098*/ 	.byte	0x03, 0x50
        /*009a*/ 	.short	0x0000


	//----- nvinfo : EIATTR_MAXREG_COUNT
	.align		4
        /*009c*/ 	.byte	0x03, 0x1b
        /*009e*/ 	.short	0x00ff


	//----- nvinfo : EIATTR_EXIT_INSTR_OFFSETS
	.align		4
        /*00a0*/ 	.byte	0x04, 0x1c
        /*00a2*/ 	.short	(.L_31 - .L_30)


	//   ....[0]....
.L_30:
        /*00a4*/ 	.word	0x000003e0


	//   ....[1]....
        /*00a8*/ 	.word	0x00000400


	//----- nvinfo : EIATTR_REQNTID
	.align		4
.L_31:
        /*00ac*/ 	.byte	0x04, 0x10
        /*00ae*/ 	.short	(.L_33 - .L_32)
.L_32:
        /*00b0*/ 	.word	0x00000080
        /*00b4*/ 	.word	0x00000001
        /*00b8*/ 	.word	0x00000001


	//----- nvinfo : EIATTR_CBANK_PARAM_SIZE
	.align		4
.L_33:
        /*00bc*/ 	.byte	0x03, 0x19
        /*00be*/ 	.short	0x0044


	//----- nvinfo : EIATTR_PARAM_CBANK
	.align		4
        /*00c0*/ 	.byte	0x04, 0x0a
        /*00c2*/ 	.short	(.L_35 - .L_34)
	.align		4
.L_34:
        /*00c4*/ 	.word	index@(.nv.constant0.triton_poi_fused__native_batch_norm_legit_no_training_add_convolution_relu_56)
        /*00c8*/ 	.short	0x0210
        /*00ca*/ 	.short	0x0044


	//----- nvinfo : EIATTR_SW_WAR
	.align		4
.L_35:
        /*00cc*/ 	.byte	0x04, 0x36
        /*00ce*/ 	.short	(.L_37 - .L_36)
.L_36:
        /*00d0*/ 	.word	0x00000008
.L_37:


//--------------------- .nv.callgraph             --------------------------
	.section	.nv.callgraph,"",@"SHT_CUDA_CALLGRAPH"
	.align	4
	.sectionentsize	8
	.align		4
        /*0000*/ 	.word	0x00000000
	.align		4
        /*0004*/ 	.word	0xffffffff
	.align		4
        /*0008*/ 	.word	0x00000000
	.align		4
        /*000c*/ 	.word	0xfffffffe
	.align		4
        /*0010*/ 	.word	0x00000000
	.align		4
        /*0014*/ 	.word	0xfffffffd
	.align		4
        /*0018*/ 	.word	0x00000000
	.align		4
        /*001c*/ 	.word	0xfffffffc


//--------------------- .nv.constant4             --------------------------
	.section	.nv.constant4,"a",@progbits
	.align	8
	.align		8
.nv.constant4:
        /*0000*/ 	.dword	_$_str
	.align		8
        /*0008*/ 	.dword	_$_str_$_2


//--------------------- .text.triton_poi_fused__native_batch_norm_legit_no_training_add_convolution_relu_56 --------------------------
	.section	.text.triton_poi_fused__native_batch_norm_legit_no_training_add_convolution_relu_56,"ax",@progbits
	.align	128
        .global         triton_poi_fused__native_batch_norm_legit_no_training_add_convolution_relu_56
        .type           triton_poi_fused__native_batch_norm_legit_no_training_add_convolution_relu_56,@function
        .size           triton_poi_fused__native_batch_norm_legit_no_training_add_convolution_relu_56,(.L_x_1 - triton_poi_fused__native_batch_norm_legit_no_training_add_convolution_relu_56)
        .other          triton_poi_fused__native_batch_norm_legit_no_training_add_convolution_relu_56,@"STO_CUDA_ENTRY STV_DEFAULT"
triton_poi_fused__native_batch_norm_legit_no_training_add_convolution_relu_56:
.text.triton_poi_fused__native_batch_norm_legit_no_training_add_convolution_relu_56:
[----:B------:R-:W0:Y:S01]  /*0000*/  LDC R1, c[0x0][0x28] ;  /* 0x00000a00ff017b82 */ /* 0x000e220000000800 */
[----:B------:R-:W1:Y:S07]  /*0010*/  S2R R0, SR_TID.X ;  /* 0x0000000000007919 */ /* 0x000e6e0000002100 */
[----:B------:R-:W2:Y:S01]  /*0020*/  LDC.64 R12, c[0x0][0x228] ;  /* 0x00008a00ff0c7b82 */ /* 0x000ea20000000a00 */
[----:B------:R-:W-:Y:S01]  /*0030*/  CS2R R4, SRZ ;  /* 0x0000000000047805 */ /* 0x000fe2000001ff00 */
[----:B------:R-:W-:Y:S01]  /*0040*/  ULDC.64 UR4, c[0x0][0x208] ;  /* 0x0000820000047ab9 */ /* 0x000fe20000000a00 */
[----:B------:R-:W3:Y:S05]  /*0050*/  S2R R3, SR_CTAID.X ;  /* 0x0000000000037919 */ /* 0x000eea0000002500 */
[----:B------:R-:W4:Y:S08]  /*0060*/  LDC.64 R16, c[0x0][0x218] ;  /* 0x00008600ff107b82 */ /* 0x000f300000000a00 */
[----:B------:R-:W5:Y:S08]  /*0070*/  LDC.64 R18, c[0x0][0x220] ;  /* 0x00008800ff127b82 */ /* 0x000f700000000a00 */
[----:B------:R-:W4:Y:S01]  /*0080*/  LDC.64 R8, c[0x0][0x230] ;  /* 0x00008c00ff087b82 */ /* 0x000f220000000a00 */
[----:B-1----:R-:W-:-:S07]  /*0090*/  LOP3.LUT R0, R0, 0x7f, RZ, 0xc0, !PT ;  /* 0x0000007f00007812 */ /* 0x002fce00078ec0ff */
[----:B------:R-:W1:Y:S01]  /*00a0*/  LDC.64 R6, c[0x0][0x238] ;  /* 0x00008e00ff067b82 */ /* 0x000e620000000a00 */
[----:B---3--:R-:W-:Y:S02]  /*00b0*/  SHF.R.S32.HI R2, RZ, 0x18, R3 ;  /* 0x00000018ff027819 */ /* 0x008fe40000011403 */
[----:B------:R-:W-:Y:S02]  /*00c0*/  LEA R0, R3, R0, 0x7 ;  /* 0x0000000003007211 */ /* 0x000fe400078e38ff */
[----:B------:R-:W-:Y:S02]  /*00d0*/  SGXT R3, R2, 0x1 ;  /* 0x000000010203781a */ /* 0x000fe40000000200 */
[----:B------:R-:W-:Y:S02]  /*00e0*/  ISETP.GE.AND P0, PT, R0, 0x400, PT ;  /* 0x000004000000780c */ /* 0x000fe40003f06270 */
[----:B------:R-:W-:-:S04]  /*00f0*/  LEA.HI R3, R3, R0, RZ, 0x2 ;  /* 0x0000000003037211 */ /* 0x000fc800078f10ff */
[--C-:B------:R-:W-:Y:S02]  /*0100*/  SHF.R.S32.HI R11, RZ, 0x2, R3.reuse ;  /* 0x00000002ff0b7819 */ /* 0x100fe40000011403 */
[----:B------:R-:W-:-:S04]  /*0110*/  SHF.R.S32.HI R2, RZ, 0x1f, R3 ;  /* 0x0000001fff027819 */ /* 0x000fc80000011403 */
[----:B------:R-:W-:-:S04]  /*0120*/  LEA.HI R2, R2, R11, RZ, 0x6 ;  /* 0x0000000b02027211 */ /* 0x000fc800078f30ff */
[----:B------:R-:W-:-:S04]  /*0130*/  LOP3.LUT R2, R2, 0xffffffc0, RZ, 0xc0, !PT ;  /* 0xffffffc002027812 */ /* 0x000fc800078ec0ff */
[----:B------:R-:W-:Y:S02]  /*0140*/  IADD3 R11, R11, -R2, RZ ;  /* 0x800000020b0b7210 */ /* 0x000fe40007ffe0ff */
[----:B------:R-:W3:Y:S03]  /*0150*/  LDC.64 R2, c[0x0][0x210] ;  /* 0x00008400ff027b82 */ /* 0x000ee60000000a00 */
[----:B--2---:R-:W-:-:S05]  /*0160*/  IMAD.WIDE R12, R11, 0x4, R12 ;  /* 0x000000040b0c7825 */ /* 0x004fca00078e020c */
[----:B------:R2:W3:Y:S01]  /*0170*/  @!P0 LDG.E.EL R4, desc[UR4][R12.64] ;  /* 0x000000040c048981 */ /* 0x0004e2000c2e1900 */
[----:B------:R-:W-:Y:S01]  /*0180*/  HFMA2.MMA R10, -RZ, RZ, 0, 0 ;  /* 0x00000000ff0a7435 */ /* 0x000fe200000001ff */
[----:B----4-:R-:W-:Y:S01]  /*0190*/  IMAD.WIDE R16, R11, 0x4, R16 ;  /* 0x000000040b107825 */ /* 0x010fe200078e0210 */
[----:B------:R-:W-:-:S03]  /*01a0*/  CS2R R14, SRZ ;  /* 0x00000000000e7805 */ /* 0x000fc6000001ff00 */
[----:B-----5:R-:W-:Y:S01]  /*01b0*/  IMAD.WIDE R18, R11, 0x4, R18 ;  /* 0x000000040b127825 */ /* 0x020fe200078e0212 */
[----:B------:R-:W4:Y:S01]  /*01c0*/  @!P0 LDG.E.EL R5, desc[UR4][R16.64] ;  /* 0x0000000410058981 */ /* 0x000f22000c2e1900 */
[----:B--2---:R-:W2:Y:S03]  /*01d0*/  LDC.64 R12, c[0x0][0x240] ;  /* 0x00009000ff0c7b82 */ /* 0x004ea60000000a00 */
[----:B------:R-:W5:Y:S01]  /*01e0*/  @!P0 LDG.E.EL R14, desc[UR4][R18.64] ;  /* 0x00000004120e8981 */ /* 0x000f62000c2e1900 */
[----:B---3--:R-:W-:-:S05]  /*01f0*/  IMAD.WIDE R2, R0, 0x4, R2 ;  /* 0x0000000400027825 */ /* 0x008fca00078e0202 */
[----:B------:R-:W4:Y:S01]  /*0200*/  @!P0 LDG.E R10, desc[UR4][R2.64] ;  /* 0x00000004020a8981 */ /* 0x000f22000c1e1900 */
[----:B0-----:R-:W-:Y:S01]  /*0210*/  IMAD.WIDE R8, R11, 0x4, R8 ;  /* 0x000000040b087825 */ /* 0x001fe200078e0208 */
[----:B------:R-:W-:-:S03]  /*0220*/  MOV R20, RZ ;  /* 0x000000ff00147202 */ /* 0x000fc60000000f00 */
[----:B-1----:R-:W-:-:S04]  /*0230*/  IMAD.WIDE R6, R11, 0x4, R6 ;  /* 0x000000040b067825 */ /* 0x002fc800078e0206 */
[----:B------:R-:W-:Y:S01]  /*0240*/  IMAD.MOV.U32 R11, RZ, RZ, RZ ;  /* 0x000000ffff0b7224 */ /* 0x000fe200078e00ff */
[----:B------:R0:W3:Y:S05]  /*0250*/  @!P0 LDG.E.EL R20, desc[UR4][R6.64] ;  /* 0x0000000406148981 */ /* 0x0000ea000c2e1900 */
[----:B------:R4:W3:Y:S01]  /*0260*/  @!P0 LDG.E.EL R11, desc[UR4][R8.64] ;  /* 0x00000004080b8981 */ /* 0x0008e2000c2e1900 */
[----:B--2---:R-:W-:-:S05]  /*0270*/  IMAD.WIDE R12, R0, 0x4, R12 ;  /* 0x00000004000c7825 */ /* 0x004fca00078e020c */
[----:B------:R-:W2:Y:S01]  /*0280*/  @!P0 LDG.E R15, desc[UR4][R12.64] ;  /* 0x000000040c0f8981 */ /* 0x000ea2000c1e1900 */
[----:B0-----:R-:W-:Y:S02]  /*0290*/  IMAD.MOV.U32 R6, RZ, RZ, 0x3e800000 ;  /* 0x3e800000ff067424 */ /* 0x001fe400078e00ff */
[----:B------:R-:W-:-:S04]  /*02a0*/  FADD R16, R4, 9.9999997473787516356e-06 ;  /* 0x3727c5ac04107421 */ /* 0x000fc80000000000 */
[----:B------:R-:W0:Y:S02]  /*02b0*/  MUFU.SQRT R17, R16 ;  /* 0x0000001000117308 */ /* 0x000e240000002000 */
[C---:B0-----:R-:W-:Y:S02]  /*02c0*/  FSETP.GT.AND P1, PT, R17.reuse, 8.50705917302346158658e+37, PT ;  /* 0x7e8000001100780b */ /* 0x041fe40003f24000 */
[----:B------:R-:W-:-:S11]  /*02d0*/  FSETP.GEU.AND P2, PT, R17, 1.175494350822287508e-38, PT ;  /* 0x008000001100780b */ /* 0x000fd60003f4e000 */
[----:B------:R-:W-:-:S04]  /*02e0*/  @P1 FMUL R17, R17, 0.25 ;  /* 0x3e80000011111820 */ /* 0x000fc80000400000 */
[----:B------:R-:W-:-:S06]  /*02f0*/  @!P2 FMUL R17, R17, 16777216 ;  /* 0x4b8000001111a820 */ /* 0x000fcc0000400000 */
[----:B------:R-:W0:Y:S01]  /*0300*/  MUFU.RCP R17, R17 ;  /* 0x0000001100117308 */ /* 0x000e220000001000 */
[----:B------:R-:W-:Y:S01]  /*0310*/  FSEL R6, R6, 1, P1 ;  /* 0x3f80000006067808 */ /* 0x000fe20000800000 */
[----:B----4-:R-:W-:Y:S02]  /*0320*/  FADD R9, R5, R10 ;  /* 0x0000000a05097221 */ /* 0x010fe40000000000 */
[----:B------:R-:W1:Y:S02]  /*0330*/  LDC.64 R4, c[0x0][0x248] ;  /* 0x00009200ff047b82 */ /* 0x000e640000000a00 */
[----:B------:R-:W-:Y:S01]  /*0340*/  @!P2 FMUL R6, R6, 16777216 ;  /* 0x4b8000000606a820 */ /* 0x000fe20000400000 */
[----:B-----5:R-:W-:-:S03]  /*0350*/  FADD R14, R9, -R14 ;  /* 0x8000000e090e7221 */ /* 0x020fc60000000000 */
[----:B0-----:R-:W-:-:S04]  /*0360*/  FMUL R7, R17, R6 ;  /* 0x0000000611077220 */ /* 0x001fc80000400000 */
[----:B------:R-:W-:-:S04]  /*0370*/  FMUL R7, R14, R7 ;  /* 0x000000070e077220 */ /* 0x000fc80000400000 */
[----:B---3--:R-:W-:-:S05]  /*0380*/  FFMA R7, R7, R11, R20 ;  /* 0x0000000b07077223 */ /* 0x008fca0000000014 */
[C---:B------:R-:W-:Y:S01]  /*0390*/  FSETP.GEU.AND P1, PT, R7.reuse, RZ, PT ;  /* 0x000000ff0700720b */ /* 0x040fe20003f2e000 */
[----:B------:R0:W-:Y:S03]  /*03a0*/  @!P0 STG.E desc[UR4][R2.64], R9 ;  /* 0x0000000902008986 */ /* 0x0001e6000c101904 */
[----:B------:R-:W-:Y:S01]  /*03b0*/  FSEL R6, R7, RZ, P1 ;  /* 0x000000ff07067208 */ /* 0x000fe20000800000 */
[----:B-1----:R-:W-:-:S04]  /*03c0*/  IMAD.WIDE R4, R0, 0x4, R4 ;  /* 0x0000000400047825 */ /* 0x002fc800078e0204 */
[----:B--2---:R-:W-:Y:S01]  /*03d0*/  FADD R15, R6, R15 ;  /* 0x0000000f060f7221 */ /* 0x004fe20000000000 */
[----:B0-----:R-:W-:Y:S06]  /*03e0*/  @P0 EXIT ;  /* 0x000000000000094d */ /* 0x001fec0003800000 */
[----:B------:R-:W-:Y:S01]  /*03f0*/  STG.E desc[UR4][R4.64], R15 ;  /* 0x0000000f04007986 */ /* 0x000fe2000c101904 */
[----:B------:R-:W-:Y:S05]  /*0400*/  EXIT ;  /* 0x000000000000794d */ /* 0x000fea0003800000 */
.L_x_0:
[----:B------:R-:W-:-:S00]  /*0410*/  BRA `(.L_x_0) ;  /* 0xfffffffc00fc7947 */ /* 0x000fc0000383ffff */
[----:B------:R-:W-:-:S00]  /*0420*/  NOP ;  /* 0x0000000000007918 */ /* 0x000fc00000000000 */
        /* <DEDUP_REMOVED lines=13> */
.L_x_1:


//--------------------- .nv.global.init           --------------------------
	.section	.nv.global.init,"aw",@progbits
.nv.global.init:
	.type		_$_str,@object
	.size		_$_str,(_$_str_$_2 - _$_str)
_$_str:
        /*0000*/ 	.byte	0x5f, 0x5f, 0x43, 0x55, 0x44, 0x41, 0x5f, 0x46, 0x54, 0x5a, 0x00
	.type		_$_str_$_2,@object
	.size		_$_str_$_2,(.L_1 - _$_str_$_2)
_$_str_$_2:
        /*000b*/ 	.byte	0x5f, 0x5f, 0x43, 0x55, 0x44, 0x41, 0x5f, 0x50, 0x52, 0x45, 0x43, 0x5f, 0x53, 0x51, 0x52, 0x54
        /*001b*/ 	.byte	0x00
.L_1:


//--------------------- .nv.constant0.triton_poi_fused__native_batch_norm_legit_no_training_add_convolution_relu_56 --------------------------
	.section	.nv.constant0.triton_poi_fused__native_batch_norm_legit_no_training_add_convolution_relu_56,"a",@progbits
	.sectionflags	@""
	.align	4
.nv.constant0.triton_poi_fused__native_batch_norm_legit_no_training_add_convolution_relu_56:
	.zero		596
